//
// Generated by NVIDIA NVVM Compiler
//
// Compiler Build ID: CL-36424714
// Cuda compilation tools, release 13.0, V13.0.88
// Based on NVVM 20.0.0
//

.version 9.0
.target sm_100
.address_size 64

	// .globl	_Z7matMultPKdS0_Pdiii

.visible .entry _Z7matMultPKdS0_Pdiii(
	.param .u64 .ptr .align 1 _Z7matMultPKdS0_Pdiii_param_0,
	.param .u64 .ptr .align 1 _Z7matMultPKdS0_Pdiii_param_1,
	.param .u64 .ptr .align 1 _Z7matMultPKdS0_Pdiii_param_2,
	.param .u32 _Z7matMultPKdS0_Pdiii_param_3,
	.param .u32 _Z7matMultPKdS0_Pdiii_param_4,
	.param .u32 _Z7matMultPKdS0_Pdiii_param_5
)
{
	.reg .pred 	%p<13>;
	.reg .b32 	%r<41>;
	.reg .b64 	%rd<53>;
	.reg .b64 	%fd<68>;

	ld.param.u64 	%rd7, [_Z7matMultPKdS0_Pdiii_param_0];
	ld.param.u64 	%rd8, [_Z7matMultPKdS0_Pdiii_param_1];
	ld.param.u64 	%rd6, [_Z7matMultPKdS0_Pdiii_param_2];
	ld.param.u32 	%r20, [_Z7matMultPKdS0_Pdiii_param_3];
	ld.param.u32 	%r18, [_Z7matMultPKdS0_Pdiii_param_4];
	ld.param.u32 	%r19, [_Z7matMultPKdS0_Pdiii_param_5];
	cvta.to.global.u64 	%rd1, %rd8;
	cvta.to.global.u64 	%rd2, %rd7;
	mov.u32 	%r21, %ctaid.y;
	mov.u32 	%r22, %ntid.y;
	mov.u32 	%r23, %tid.y;
	mad.lo.s32 	%r1, %r21, %r22, %r23;
	mov.u32 	%r24, %ctaid.x;
	mov.u32 	%r25, %ntid.x;
	mov.u32 	%r26, %tid.x;
	mad.lo.s32 	%r2, %r24, %r25, %r26;
	setp.ge.s32 	%p1, %r1, %r20;
	setp.ge.s32 	%p2, %r2, %r19;
	or.pred  	%p3, %p1, %p2;
	@%p3 bra 	$L__BB0_14;
	setp.lt.s32 	%p4, %r18, 1;
	mov.f64 	%fd67, 0d0000000000000000;
	@%p4 bra 	$L__BB0_13;
	mul.lo.s32 	%r3, %r18, %r1;
	and.b32  	%r4, %r18, 7;
	setp.lt.u32 	%p5, %r18, 8;
	mov.f64 	%fd67, 0d0000000000000000;
	mov.b32 	%r39, 0;
	@%p5 bra 	$L__BB0_5;
	and.b32  	%r39, %r18, 2147483640;
	neg.s32 	%r37, %r39;
	shl.b32 	%r7, %r19, 3;
	mul.wide.u32 	%rd9, %r3, 8;
	add.s64 	%rd10, %rd9, %rd2;
	add.s64 	%rd52, %rd10, 32;
	mov.f64 	%fd67, 0d0000000000000000;
	mul.wide.s32 	%rd13, %r19, 8;
	mov.u32 	%r36, %r2;
$L__BB0_4:
	.pragma "nounroll";
	ld.global.f64 	%fd17, [%rd52+-32];
	mul.wide.s32 	%rd11, %r36, 8;
	add.s64 	%rd12, %rd1, %rd11;
	ld.global.f64 	%fd18, [%rd12];
	fma.rn.f64 	%fd19, %fd17, %fd18, %fd67;
	ld.global.f64 	%fd20, [%rd52+-24];
	add.s64 	%rd14, %rd12, %rd13;
	ld.global.f64 	%fd21, [%rd14];
	fma.rn.f64 	%fd22, %fd20, %fd21, %fd19;
	ld.global.f64 	%fd23, [%rd52+-16];
	add.s64 	%rd15, %rd14, %rd13;
	ld.global.f64 	%fd24, [%rd15];
	fma.rn.f64 	%fd25, %fd23, %fd24, %fd22;
	ld.global.f64 	%fd26, [%rd52+-8];
	add.s64 	%rd16, %rd15, %rd13;
	ld.global.f64 	%fd27, [%rd16];
	fma.rn.f64 	%fd28, %fd26, %fd27, %fd25;
	ld.global.f64 	%fd29, [%rd52];
	add.s64 	%rd17, %rd16, %rd13;
	ld.global.f64 	%fd30, [%rd17];
	fma.rn.f64 	%fd31, %fd29, %fd30, %fd28;
	ld.global.f64 	%fd32, [%rd52+8];
	add.s64 	%rd18, %rd17, %rd13;
	ld.global.f64 	%fd33, [%rd18];
	fma.rn.f64 	%fd34, %fd32, %fd33, %fd31;
	ld.global.f64 	%fd35, [%rd52+16];
	add.s64 	%rd19, %rd18, %rd13;
	ld.global.f64 	%fd36, [%rd19];
	fma.rn.f64 	%fd37, %fd35, %fd36, %fd34;
	ld.global.f64 	%fd38, [%rd52+24];
	add.s64 	%rd20, %rd19, %rd13;
	ld.global.f64 	%fd39, [%rd20];
	fma.rn.f64 	%fd67, %fd38, %fd39, %fd37;
	add.s32 	%r37, %r37, 8;
	add.s32 	%r36, %r36, %r7;
	add.s64 	%rd52, %rd52, 64;
	setp.ne.s32 	%p6, %r37, 0;
	@%p6 bra 	$L__BB0_4;
$L__BB0_5:
	setp.eq.s32 	%p7, %r4, 0;
	@%p7 bra 	$L__BB0_13;
	and.b32  	%r13, %r18, 3;
	setp.lt.u32 	%p8, %r4, 4;
	@%p8 bra 	$L__BB0_8;
	add.s32 	%r28, %r39, %r3;
	mul.wide.u32 	%rd21, %r28, 8;
	add.s64 	%rd22, %rd2, %rd21;
	ld.global.f64 	%fd41, [%rd22];
	mad.lo.s32 	%r29, %r39, %r19, %r2;
	mul.wide.s32 	%rd23, %r29, 8;
	add.s64 	%rd24, %rd1, %rd23;
	ld.global.f64 	%fd42, [%rd24];
	fma.rn.f64 	%fd43, %fd41, %fd42, %fd67;
	cvt.u64.u32 	%rd25, %r3;
	cvt.u64.u32 	%rd26, %r39;
	add.s64 	%rd27, %rd26, %rd25;
	shl.b64 	%rd28, %rd27, 3;
	add.s64 	%rd29, %rd2, %rd28;
	ld.global.f64 	%fd44, [%rd29+8];
	mul.wide.s32 	%rd30, %r19, 8;
	add.s64 	%rd31, %rd24, %rd30;
	ld.global.f64 	%fd45, [%rd31];
	fma.rn.f64 	%fd46, %fd44, %fd45, %fd43;
	ld.global.f64 	%fd47, [%rd29+16];
	add.s64 	%rd32, %rd31, %rd30;
	ld.global.f64 	%fd48, [%rd32];
	fma.rn.f64 	%fd49, %fd47, %fd48, %fd46;
	ld.global.f64 	%fd50, [%rd29+24];
	add.s64 	%rd33, %rd32, %rd30;
	ld.global.f64 	%fd51, [%rd33];
	fma.rn.f64 	%fd67, %fd50, %fd51, %fd49;
	add.s32 	%r39, %r39, 4;
$L__BB0_8:
	setp.eq.s32 	%p9, %r13, 0;
	@%p9 bra 	$L__BB0_13;
	setp.eq.s32 	%p10, %r13, 1;
	@%p10 bra 	$L__BB0_11;
	add.s32 	%r30, %r39, %r3;
	mul.wide.u32 	%rd34, %r30, 8;
	add.s64 	%rd35, %rd2, %rd34;
	ld.global.f64 	%fd53, [%rd35];
	mad.lo.s32 	%r31, %r39, %r19, %r2;
	mul.wide.s32 	%rd36, %r31, 8;
	add.s64 	%rd37, %rd1, %rd36;
	ld.global.f64 	%fd54, [%rd37];
	fma.rn.f64 	%fd55, %fd53, %fd54, %fd67;
	cvt.u64.u32 	%rd38, %r3;
	cvt.u64.u32 	%rd39, %r39;
	add.s64 	%rd40, %rd39, %rd38;
	shl.b64 	%rd41, %rd40, 3;
	add.s64 	%rd42, %rd2, %rd41;
	ld.global.f64 	%fd56, [%rd42+8];
	mul.wide.s32 	%rd43, %r19, 8;
	add.s64 	%rd44, %rd37, %rd43;
	ld.global.f64 	%fd57, [%rd44];
	fma.rn.f64 	%fd67, %fd56, %fd57, %fd55;
	add.s32 	%r39, %r39, 2;
$L__BB0_11:
	and.b32  	%r32, %r18, 1;
	setp.eq.b32 	%p11, %r32, 1;
	not.pred 	%p12, %p11;
	@%p12 bra 	$L__BB0_13;
	add.s32 	%r33, %r39, %r3;
	mul.wide.u32 	%rd45, %r33, 8;
	add.s64 	%rd46, %rd2, %rd45;
	ld.global.f64 	%fd58, [%rd46];
	mad.lo.s32 	%r34, %r39, %r19, %r2;
	mul.wide.s32 	%rd47, %r34, 8;
	add.s64 	%rd48, %rd1, %rd47;
	ld.global.f64 	%fd59, [%rd48];
	fma.rn.f64 	%fd67, %fd58, %fd59, %fd67;
$L__BB0_13:
	mad.lo.s32 	%r35, %r19, %r1, %r2;
	cvta.to.global.u64 	%rd49, %rd6;
	mul.wide.s32 	%rd50, %r35, 8;
	add.s64 	%rd51, %rd49, %rd50;
	st.global.f64 	[%rd51], %fd67;
$L__BB0_14:
	ret;

}


// ===== COMPILED SASS (sm_100) =====

	.target	sm_100

	.elftype	@"ET_EXEC"


//--------------------- .note.nv.tkinfo           --------------------------
	.section	.note.nv.tkinfo,"",@"SHT_NOTE"
	.sectionflags	@"SHF_NOTE_NV_TKINFO"
	.tkinfo
        /*0018*/ 	.word	0x00000002
        /*0030*/ 	.string	""
        /*0030*/ 	.string	"ptxas"
        /*0030*/ 	.string	"Cuda compilation tools, release 13.0, V13.0.88"
        /*0030*/ 	.string	"Build cuda_13.0.r13.0/compiler.36424714_0"
        /*0030*/ 	.string	"-arch sm_100 -m 64 "



//--------------------- .note.nv.cuinfo           --------------------------
	.section	.note.nv.cuinfo,"",@"SHT_NOTE"
	.sectionflags	@"SHF_NOTE_NV_CUINFO"
        /*0018*/ 	.short	0x0002
        /*001a*/ 	.short	0x0064
        /*001c*/ 	.short	0x0082
	.zero		2


//--------------------- .nv.info                  --------------------------
	.section	.nv.info,"",@"SHT_CUDA_INFO"
	.align	4


	//----- nvinfo : EIATTR_REGCOUNT
	.align		4
        /*0000*/ 	.byte	0x04, 0x2f
        /*0002*/ 	.short	(.L_1 - .L_0)
	.align		4
.L_0:
        /*0004*/ 	.word	index@(_Z7matMultPKdS0_Pdiii)
        /*0008*/ 	.word	0x00000020


	//----- nvinfo : EIATTR_FRAME_SIZE
	.align		4
.L_1:
        /*000c*/ 	.byte	0x04, 0x11
        /*000e*/ 	.short	(.L_3 - .L_2)
	.align		4
.L_2:
        /*0010*/ 	.word	index@(_Z7matMultPKdS0_Pdiii)
        /*0014*/ 	.word	0x00000000


	//----- nvinfo : EIATTR_MIN_STACK_SIZE
	.align		4
.L_3:
        /*0018*/ 	.byte	0x04, 0x12
        /*001a*/ 	.short	(.L_5 - .L_4)
	.align		4
.L_4:
        /*001c*/ 	.word	index@(_Z7matMultPKdS0_Pdiii)
        /*0020*/ 	.word	0x00000000
.L_5:


//--------------------- .nv.compat                --------------------------
	.section	.nv.compat,"",@"SHT_CUDA_COMPAT_INFO"
	.align	4
        /*0000*/ 	.byte	0x02, 0x09, 0x00, 0x00, 0x02, 0x02, 0x01, 0x00, 0x02, 0x05, 0x05, 0x00, 0x03, 0x07, 0x01, 0x01
        /*0010*/ 	.byte	0x02, 0x03, 0x00, 0x00, 0x02, 0x06, 0x01, 0x00, 0x04, 0x0b, 0x08, 0x00, 0x01, 0x00, 0x00, 0x00
        /*0020*/ 	.byte	0x00, 0x00, 0x00, 0x00


//--------------------- .nv.info._Z7matMultPKdS0_Pdiii --------------------------
	.section	.nv.info._Z7matMultPKdS0_Pdiii,"",@"SHT_CUDA_INFO"
	.sectionflags	@""
	.align	4


	//----- nvinfo : EIATTR_CUDA_API_VERSION
	.align		4
        /*0000*/ 	.byte	0x04, 0x37
        /*0002*/ 	.short	(.L_7 - .L_6)
.L_6:
        /*0004*/ 	.word	0x00000082


	//----- nvinfo : EIATTR_KPARAM_INFO
	.align		4
.L_7:
        /*0008*/ 	.byte	0x04, 0x17
        /*000a*/ 	.short	(.L_9 - .L_8)
.L_8:
        /*000c*/ 	.word	0x00000000
        /*0010*/ 	.short	0x0005
        /*0012*/ 	.short	0x0020
        /*0014*/ 	.byte	0x00, 0xf0, 0x11, 0x00


	//----- nvinfo : EIATTR_KPARAM_INFO
	.align		4
.L_9:
        /*0018*/ 	.byte	0x04, 0x17
        /*001a*/ 	.short	(.L_11 - .L_10)
.L_10:
        /*001c*/ 	.word	0x00000000
        /*0020*/ 	.short	0x0004
        /*0022*/ 	.short	0x001c
        /*0024*/ 	.byte	0x00, 0xf0, 0x11, 0x00


	//----- nvinfo : EIATTR_KPARAM_INFO
	.align		4
.L_11:
        /*0028*/ 	.byte	0x04, 0x17
        /*002a*/ 	.short	(.L_13 - .L_12)
.L_12:
        /*002c*/ 	.word	0x00000000
        /*0030*/ 	.short	0x0003
        /*0032*/ 	.short	0x0018
        /*0034*/ 	.byte	0x00, 0xf0, 0x11, 0x00


	//----- nvinfo : EIATTR_KPARAM_INFO
	.align		4
.L_13:
        /*0038*/ 	.byte	0x04, 0x17
        /*003a*/ 	.short	(.L_15 - .L_14)
.L_14:
        /*003c*/ 	.word	0x00000000
        /*0040*/ 	.short	0x0002
        /*0042*/ 	.short	0x0010
        /*0044*/ 	.byte	0x00, 0xf5, 0x21, 0x00


	//----- nvinfo : EIATTR_KPARAM_INFO
	.align		4
.L_15:
        /*0048*/ 	.byte	0x04, 0x17
        /*004a*/ 	.short	(.L_17 - .L_16)
.L_16:
        /*004c*/ 	.word	0x00000000
        /*0050*/ 	.short	0x0001
        /*0052*/ 	.short	0x0008
        /*0054*/ 	.byte	0x00, 0xf5, 0x21, 0x00


	//----- nvinfo : EIATTR_KPARAM_INFO
	.align		4
.L_17:
        /*0058*/ 	.byte	0x04, 0x17
        /*005a*/ 	.short	(.L_19 - .L_18)
.L_18:
        /*005c*/ 	.word	0x00000000
        /*0060*/ 	.short	0x0000
        /*0062*/ 	.short	0x0000
        /*0064*/ 	.byte	0x00, 0xf5, 0x21, 0x00


	//----- nvinfo : EIATTR_SPARSE_MMA_MASK
	.align		4
.L_19:
        /*0068*/ 	.byte	0x03, 0x50
        /*006a*/ 	.short	0x0000


	//----- nvinfo : EIATTR_MAXREG_COUNT
	.align		4
        /*006c*/ 	.byte	0x03, 0x1b
        /*006e*/ 	.short	0x00ff


	//----- nvinfo : EIATTR_MERCURY_ISA_VERSION
	.align		4
        /*0070*/ 	.byte	0x03, 0x5f
        /*0072*/ 	.short	0x0101


	//----- nvinfo : EIATTR_VRC_CTA_INIT_COUNT
	.align		4
        /*0074*/ 	.byte	0x02, 0x4a
	.zero		1
	.zero		1


	//----- nvinfo : EIATTR_EXIT_INSTR_OFFSETS
	.align		4
        /*0078*/ 	.byte	0x04, 0x1c
        /*007a*/ 	.short	(.L_21 - .L_20)


	//   ....[0]....
.L_20:
        /*007c*/ 	.word	0x000000d0


	//   ....[1]....
        /*0080*/ 	.word	0x000008f0


	//----- nvinfo : EIATTR_CBANK_PARAM_SIZE
	.align		4
.L_21:
        /*0084*/ 	.byte	0x03, 0x19
        /*0086*/ 	.short	0x0024


	//----- nvinfo : EIATTR_PARAM_CBANK
	.align		4
        /*0088*/ 	.byte	0x04, 0x0a
        /*008a*/ 	.short	(.L_23 - .L_22)
	.align		4
.L_22:
        /*008c*/ 	.word	index@(.nv.constant0._Z7matMultPKdS0_Pdiii)
        /*0090*/ 	.short	0x0380
        /*0092*/ 	.short	0x0024


	//----- nvinfo : EIATTR_SW_WAR
	.align		4
.L_23:
        /*0094*/ 	.byte	0x04, 0x36
        /*0096*/ 	.short	(.L_25 - .L_24)
.L_24:
        /*0098*/ 	.word	0x00000008
.L_25:


//--------------------- .nv.callgraph             --------------------------
	.section	.nv.callgraph,"",@"SHT_CUDA_CALLGRAPH"
	.align	4
	.sectionentsize	8
	.align		4
        /*0000*/ 	.word	0x00000000
	.align		4
        /*0004*/ 	.word	0xffffffff
	.align		4
        /*0008*/ 	.word	0x00000000
	.align		4
        /*000c*/ 	.word	0xfffffffe
	.align		4
        /*0010*/ 	.word	0x00000000
	.align		4
        /*0014*/ 	.word	0xfffffffd
	.align		4
        /*0018*/ 	.word	0x00000000
	.align		4
        /*001c*/ 	.word	0xfffffffc


//--------------------- .text._Z7matMultPKdS0_Pdiii --------------------------
	.section	.text._Z7matMultPKdS0_Pdiii,"ax",@progbits
	.align	128
        .global         _Z7matMultPKdS0_Pdiii
        .type           _Z7matMultPKdS0_Pdiii,@function
        .size           _Z7matMultPKdS0_Pdiii,(.L_x_5 - _Z7matMultPKdS0_Pdiii)
        .other          _Z7matMultPKdS0_Pdiii,@"STO_CUDA_ENTRY STV_DEFAULT"
_Z7matMultPKdS0_Pdiii:
.text._Z7matMultPKdS0_Pdiii:
[----:B------:R-:W-:Y:S01]  /*0000*/  LDC R1, c[0x0][0x37c] ;  /* 0x0000df00ff017b82 */ /* 0x000fe20000000800 */
[----:B------:R-:W0:Y:S07]  /*0010*/  S2R R4, SR_TID.X ;  /* 0x0000000000047919 */ /* 0x000e2e0000002100 */
[----:B------:R-:W1:Y:S01]  /*0020*/  LDC R2, c[0x0][0x364] ;  /* 0x0000d900ff027b82 */ /* 0x000e620000000800 */
[----:B------:R-:W2:Y:S01]  /*0030*/  LDCU UR6, c[0x0][0x398] ;  /* 0x00007300ff0677ac */ /* 0x000ea20008000800 */
[----:B------:R-:W1:Y:S06]  /*0040*/  S2R R5, SR_TID.Y ;  /* 0x0000000000057919 */ /* 0x000e6c0000002200 */
[----:B------:R-:W0:Y:S08]  /*0050*/  S2UR UR5, SR_CTAID.X ;  /* 0x00000000000579c3 */ /* 0x000e300000002500 */
[----:B------:R-:W0:Y:S08]  /*0060*/  LDC R3, c[0x0][0x360] ;  /* 0x0000d800ff037b82 */ /* 0x000e300000000800 */
[----:B------:R-:W1:Y:S08]  /*0070*/  S2UR UR4, SR_CTAID.Y ;  /* 0x00000000000479c3 */ /* 0x000e700000002600 */
[----:B------:R-:W3:Y:S01]  /*0080*/  LDC R0, c[0x0][0x3a0] ;  /* 0x0000e800ff007b82 */ /* 0x000ee20000000800 */
[----:B0-----:R-:W-:-:S02]  /*0090*/  IMAD R3, R3, UR5, R4 ;  /* 0x0000000503037c24 */ /* 0x001fc4000f8e0204 */
[----:B-1----:R-:W-:-:S03]  /*00a0*/  IMAD R2, R2, UR4, R5 ;  /* 0x0000000402027c24 */ /* 0x002fc6000f8e0205 */
[----:B---3--:R-:W-:-:S04]  /*00b0*/  ISETP.GE.AND P0, PT, R3, R0, PT ;  /* 0x000000000300720c */ /* 0x008fc80003f06270 */
[----:B--2---:R-:W-:-:S13]  /*00c0*/  ISETP.GE.OR P0, PT, R2, UR6, P0 ;  /* 0x0000000602007c0c */ /* 0x004fda0008706670 */
[----:B------:R-:W-:Y:S05]  /*00d0*/  @P0 EXIT ;  /* 0x000000000000094d */ /* 0x000fea0003800000 */
[----:B------:R-:W0:Y:S01]  /*00e0*/  LDC R5, c[0x0][0x39c] ;  /* 0x0000e700ff057b82 */ /* 0x000e220000000800 */
[----:B------:R-:W1:Y:S01]  /*00f0*/  LDCU.64 UR4, c[0x0][0x358] ;  /* 0x00006b00ff0477ac */ /* 0x000e620008000a00 */
[----:B------:R-:W-:Y:S02]  /*0100*/  CS2R R18, SRZ ;  /* 0x0000000000127805 */ /* 0x000fe4000001ff00 */
[----:B0-----:R-:W-:-:S13]  /*0110*/  ISETP.GE.AND P0, PT, R5, 0x1, PT ;  /* 0x000000010500780c */ /* 0x001fda0003f06270 */
[----:B-1----:R-:W-:Y:S05]  /*0120*/  @!P0 BRA `(.L_x_0) ;  /* 0x0000000400e08947 */ /* 0x002fea0003800000 */
[C---:B------:R-:W-:Y:S01]  /*0130*/  ISETP.GE.U32.AND P1, PT, R5.reuse, 0x8, PT ;  /* 0x000000080500780c */ /* 0x040fe20003f26070 */
[----:B------:R-:W-:Y:S01]  /*0140*/  HFMA2 R7, -RZ, RZ, 0, 0 ;  /* 0x00000000ff077431 */ /* 0x000fe200000001ff */
[----:B------:R-:W-:Y:S01]  /*0150*/  LOP3.LUT R4, R5, 0x7, RZ, 0xc0, !PT ;  /* 0x0000000705047812 */ /* 0x000fe200078ec0ff */
[----:B------:R-:W-:Y:S01]  /*0160*/  IMAD R6, R2, R5, RZ ;  /* 0x0000000502067224 */ /* 0x000fe200078e02ff */
[----:B------:R-:W-:Y:S02]  /*0170*/  CS2R R18, SRZ ;  /* 0x0000000000127805 */ /* 0x000fe4000001ff00 */
[----:B------:R-:W-:-:S07]  /*0180*/  ISETP.NE.AND P0, PT, R4, RZ, PT ;  /* 0x000000ff0400720c */ /* 0x000fce0003f05270 */
[----:B------:R-:W-:Y:S06]  /*0190*/  @!P1 BRA `(.L_x_1) ;  /* 0x0000000000c49947 */ /* 0x000fec0003800000 */
[----:B------:R-:W0:Y:S01]  /*01a0*/  LDC.64 R8, c[0x0][0x380] ;  /* 0x0000e000ff087b82 */ /* 0x000e220000000a00 */
[----:B------:R-:W-:Y:S01]  /*01b0*/  LOP3.LUT R7, R5, 0x7ffffff8, RZ, 0xc0, !PT ;  /* 0x7ffffff805077812 */ /* 0x000fe200078ec0ff */
[----:B------:R-:W-:Y:S01]  /*01c0*/  IMAD.MOV.U32 R27, RZ, RZ, R3 ;  /* 0x000000ffff1b7224 */ /* 0x000fe200078e0003 */
[----:B------:R-:W-:-:S03]  /*01d0*/  CS2R R18, SRZ ;  /* 0x0000000000127805 */ /* 0x000fc6000001ff00 */
[----:B------:R-:W-:Y:S02]  /*01e0*/  IMAD.MOV R26, RZ, RZ, -R7 ;  /* 0x000000ffff1a7224 */ /* 0x000fe400078e0a07 */
[----:B0-----:R-:W-:-:S03]  /*01f0*/  IMAD.WIDE.U32 R8, R6, 0x8, R8 ;  /* 0x0000000806087825 */ /* 0x001fc600078e0008 */
[----:B------:R-:W-:-:S04]  /*0200*/  IADD3 R10, P1, PT, R8, 0x20, RZ ;  /* 0x00000020080a7810 */ /* 0x000fc80007f3e0ff */
[----:B------:R-:W-:-:S09]  /*0210*/  IADD3.X R11, PT, PT, RZ, R9, RZ, P1, !PT ;  /* 0x00000009ff0b7210 */ /* 0x000fd20000ffe4ff */
.L_x_2:
[----:B------:R-:W0:Y:S01]  /*0220*/  LDC.64 R22, c[0x0][0x388] ;  /* 0x0000e200ff167b82 */ /* 0x000e220000000a00 */
[----:B------:R-:W-:Y:S01]  /*0230*/  MOV R8, R10 ;  /* 0x0000000a00087202 */ /* 0x000fe20000000f00 */
[----:B------:R-:W-:-:S05]  /*0240*/  IMAD.MOV.U32 R9, RZ, RZ, R11 ;  /* 0x000000ffff097224 */ /* 0x000fca00078e000b */
[----:B------:R-:W2:Y:S04]  /*0250*/  LDG.E.64 R14, desc[UR4][R8.64+-0x20] ;  /* 0xffffe004080e7981 */ /* 0x000ea8000c1e1b00 */
[----:B------:R-:W3:Y:S01]  /*0260*/  LDG.E.64 R10, desc[UR4][R8.64+-0x18] ;  /* 0xffffe804080a7981 */ /* 0x000ee2000c1e1b00 */
[----:B0-----:R-:W-:-:S05]  /*0270*/  IMAD.WIDE R22, R27, 0x8, R22 ;  /* 0x000000081b167825 */ /* 0x001fca00078e0216 */
[----:B------:R-:W2:Y:S01]  /*0280*/  LDG.E.64 R12, desc[UR4][R22.64] ;  /* 0x00000004160c7981 */ /* 0x000ea2000c1e1b00 */
[----:B------:R-:W-:-:S05]  /*0290*/  IMAD.WIDE R28, R0, 0x8, R22 ;  /* 0x00000008001c7825 */ /* 0x000fca00078e0216 */
[----:B------:R-:W3:Y:S01]  /*02a0*/  LDG.E.64 R16, desc[UR4][R28.64] ;  /* 0x000000041c107981 */ /* 0x000ee2000c1e1b00 */
[C---:B------:R-:W-:Y:S01]  /*02b0*/  IMAD.WIDE R24, R0.reuse, 0x8, R28 ;  /* 0x0000000800187825 */ /* 0x040fe200078e021c */
[----:B--2---:R-:W-:Y:S02]  /*02c0*/  DFMA R18, R14, R12, R18 ;  /* 0x0000000c0e12722b */ /* 0x004fe40000000012 */
[----:B------:R-:W2:Y:S04]  /*02d0*/  LDG.E.64 R14, desc[UR4][R8.64+-0x10] ;  /* 0xfffff004080e7981 */ /* 0x000ea8000c1e1b00 */
[----:B------:R-:W2:Y:S01]  /*02e0*/  LDG.E.64 R12, desc[UR4][R24.64] ;  /* 0x00000004180c7981 */ /* 0x000ea2000c1e1b00 */
[----:B------:R-:W-:Y:S01]  /*02f0*/  IMAD.WIDE R20, R0, 0x8, R24 ;  /* 0x0000000800147825 */ /* 0x000fe200078e0218 */
[----:B---3--:R-:W-:-:S02]  /*0300*/  DFMA R16, R10, R16, R18 ;  /* 0x000000100a10722b */ /* 0x008fc40000000012 */
[----:B------:R-:W3:Y:S04]  /*0310*/  LDG.E.64 R10, desc[UR4][R8.64+-0x8] ;  /* 0xfffff804080a7981 */ /* 0x000ee8000c1e1b00 */
        /* <DEDUP_REMOVED lines=9> */
[----:B------:R-:W-:-:S03]  /*03b0*/  IMAD.WIDE R24, R0, 0x8, R28 ;  /* 0x0000000800187825 */ /* 0x000fc600078e021c */
[----:B------:R-:W4:Y:S01]  /*03c0*/  LDG.E.64 R22, desc[UR4][R8.64+0x18] ;  /* 0x0000180408167981 */ /* 0x000f22000c1e1b00 */
[----:B------:R-:W-:-:S06]  /*03d0*/  IMAD.WIDE R20, R0, 0x8, R24 ;  /* 0x0000000800147825 */ /* 0x000fcc00078e0218 */
[----:B------:R-:W4:Y:S01]  /*03e0*/  LDG.E.64 R20, desc[UR4][R20.64] ;  /* 0x0000000414147981 */ /* 0x000f22000c1e1b00 */
[----:B--2---:R-:W-:-:S03]  /*03f0*/  DFMA R14, R16, R14, R18 ;  /* 0x0000000e100e722b */ /* 0x004fc60000000012 */
[----:B------:R-:W2:Y:S04]  /*0400*/  LDG.E.64 R16, desc[UR4][R8.64+0x10] ;  /* 0x0000100408107981 */ /* 0x000ea8000c1e1b00 */
[----:B------:R-:W2:Y:S01]  /*0410*/  LDG.E.64 R18, desc[UR4][R24.64] ;  /* 0x0000000418127981 */ /* 0x000ea2000c1e1b00 */
[----:B------:R-:W-:Y:S01]  /*0420*/  IADD3 R26, PT, PT, R26, 0x8, RZ ;  /* 0x000000081a1a7810 */ /* 0x000fe20007ffe0ff */
[----:B---3--:R-:W-:-:S03]  /*0430*/  DFMA R10, R10, R12, R14 ;  /* 0x0000000c0a0a722b */ /* 0x008fc6000000000e */
[----:B------:R-:W-:Y:S02]  /*0440*/  ISETP.NE.AND P1, PT, R26, RZ, PT ;  /* 0x000000ff1a00720c */ /* 0x000fe40003f25270 */
[----:B------:R-:W-:-:S03]  /*0450*/  LEA R27, R0, R27, 0x3 ;  /* 0x0000001b001b7211 */ /* 0x000fc600078e18ff */
[----:B--2---:R-:W-:Y:S01]  /*0460*/  DFMA R18, R16, R18, R10 ;  /* 0x000000121012722b */ /* 0x004fe2000000000a */
[----:B------:R-:W-:-:S07]  /*0470*/  IADD3 R10, P2, PT, R8, 0x40, RZ ;  /* 0x00000040080a7810 */ /* 0x000fce0007f5e0ff */
[----:B----4-:R-:W-:Y:S01]  /*0480*/  DFMA R18, R22, R20, R18 ;  /* 0x000000141612722b */ /* 0x010fe20000000012 */
[----:B------:R-:W-:Y:S01]  /*0490*/  IMAD.X R11, RZ, RZ, R9, P2 ;  /* 0x000000ffff0b7224 */ /* 0x000fe200010e0609 */
[----:B------:R-:W-:Y:S09]  /*04a0*/  @P1 BRA `(.L_x_2) ;  /* 0xfffffffc005c1947 */ /* 0x000ff2000383ffff */
.L_x_1:
[----:B------:R-:W-:Y:S05]  /*04b0*/  @!P0 BRA `(.L_x_0) ;  /* 0x0000000000fc8947 */ /* 0x000fea0003800000 */
[----:B------:R-:W-:Y:S02]  /*04c0*/  ISETP.GE.U32.AND P1, PT, R4, 0x4, PT ;  /* 0x000000040400780c */ /* 0x000fe40003f26070 */
[----:B------:R-:W-:-:S04]  /*04d0*/  LOP3.LUT R26, R5, 0x3, RZ, 0xc0, !PT ;  /* 0x00000003051a7812 */ /* 0x000fc800078ec0ff */
[----:B------:R-:W-:-:S07]  /*04e0*/  ISETP.NE.AND P0, PT, R26, RZ, PT ;  /* 0x000000ff1a00720c */ /* 0x000fce0003f05270 */
[----:B------:R-:W-:Y:S06]  /*04f0*/  @!P1 BRA `(.L_x_3) ;  /* 0x00000000006c9947 */ /* 0x000fec0003800000 */
[----:B------:R-:W0:Y:S01]  /*0500*/  LDC.64 R24, c[0x0][0x380] ;  /* 0x0000e000ff187b82 */ /* 0x000e220000000a00 */
[----:B------:R-:W1:Y:S01]  /*0510*/  LDCU.64 UR6, c[0x0][0x380] ;  /* 0x00007000ff0677ac */ /* 0x000e620008000a00 */
[C---:B------:R-:W-:Y:S01]  /*0520*/  IMAD.IADD R9, R6.reuse, 0x1, R7 ;  /* 0x0000000106097824 */ /* 0x040fe200078e0207 */
[----:B------:R-:W-:Y:S01]  /*0530*/  IADD3 R4, P1, PT, R6, R7, RZ ;  /* 0x0000000706047210 */ /* 0x000fe20007f3e0ff */
[----:B------:R-:W-:-:S04]  /*0540*/  IMAD R13, R7, R0, R3 ;  /* 0x00000000070d7224 */ /* 0x000fc800078e0203 */
[----:B------:R-:W2:Y:S01]  /*0550*/  LDC.64 R10, c[0x0][0x388] ;  /* 0x0000e200ff0a7b82 */ /* 0x000ea20000000a00 */
[----:B0-----:R-:W-:-:S06]  /*0560*/  IMAD.WIDE.U32 R24, R9, 0x8, R24 ;  /* 0x0000000809187825 */ /* 0x001fcc00078e0018 */
[----:B------:R-:W3:Y:S01]  /*0570*/  LDG.E.64 R24, desc[UR4][R24.64] ;  /* 0x0000000418187981 */ /* 0x000ee2000c1e1b00 */
[----:B--2---:R-:W-:Y:S01]  /*0580*/  IMAD.WIDE R10, R13, 0x8, R10 ;  /* 0x000000080d0a7825 */ /* 0x004fe200078e020a */
[----:B------:R-:W-:Y:S02]  /*0590*/  IADD3.X R13, PT, PT, RZ, RZ, RZ, P1, !PT ;  /* 0x000000ffff0d7210 */ /* 0x000fe40000ffe4ff */
[----:B-1----:R-:W-:Y:S02]  /*05a0*/  LEA R28, P1, R4, UR6, 0x3 ;  /* 0x00000006041c7c11 */ /* 0x002fe4000f8218ff */
[----:B------:R-:W3:Y:S01]  /*05b0*/  LDG.E.64 R8, desc[UR4][R10.64] ;  /* 0x000000040a087981 */ /* 0x000ee2000c1e1b00 */
[----:B------:R-:W-:Y:S01]  /*05c0*/  IMAD.WIDE R14, R0, 0x8, R10 ;  /* 0x00000008000e7825 */ /* 0x000fe200078e020a */
[----:B------:R-:W-:-:S05]  /*05d0*/  LEA.HI.X R29, R4, UR7, R13, 0x3, P1 ;  /* 0x00000007041d7c11 */ /* 0x000fca00088f1c0d */
[----:B------:R-:W2:Y:S01]  /*05e0*/  LDG.E.64 R12, desc[UR4][R28.64+0x8] ;  /* 0x000008041c0c7981 */ /* 0x000ea2000c1e1b00 */
[----:B------:R-:W-:-:S03]  /*05f0*/  IMAD.WIDE R20, R0, 0x8, R14 ;  /* 0x0000000800147825 */ /* 0x000fc600078e020e */
[----:B------:R-:W2:Y:S04]  /*0600*/  LDG.E.64 R10, desc[UR4][R14.64] ;  /* 0x000000040e0a7981 */ /* 0x000ea8000c1e1b00 */
[----:B------:R-:W4:Y:S01]  /*0610*/  LDG.E.64 R16, desc[UR4][R20.64] ;  /* 0x0000000414107981 */ /* 0x000f22000c1e1b00 */
[----:B------:R-:W-:-:S03]  /*0620*/  IMAD.WIDE R22, R0, 0x8, R20 ;  /* 0x0000000800167825 */ /* 0x000fc600078e0214 */
[----:B------:R-:W4:Y:S04]  /*0630*/  LDG.E.64 R14, desc[UR4][R28.64+0x10] ;  /* 0x000010041c0e7981 */ /* 0x000f28000c1e1b00 */
[----:B------:R-:W5:Y:S04]  /*0640*/  LDG.E.64 R20, desc[UR4][R28.64+0x18] ;  /* 0x000018041c147981 */ /* 0x000f68000c1e1b00 */
[----:B------:R-:W5:Y:S01]  /*0650*/  LDG.E.64 R22, desc[UR4][R22.64] ;  /* 0x0000000416167981 */ /* 0x000f62000c1e1b00 */
[----:B------:R-:W-:Y:S01]  /*0660*/  VIADD R7, R7, 0x4 ;  /* 0x0000000407077836 */ /* 0x000fe20000000000 */
[----:B---3--:R-:W-:-:S08]  /*0670*/  DFMA R8, R24, R8, R18 ;  /* 0x000000081808722b */ /* 0x008fd00000000012 */
[----:B--2---:R-:W-:-:S08]  /*0680*/  DFMA R8, R12, R10, R8 ;  /* 0x0000000a0c08722b */ /* 0x004fd00000000008 */
[----:B----4-:R-:W-:-:S08]  /*0690*/  DFMA R8, R14, R16, R8 ;  /* 0x000000100e08722b */ /* 0x010fd00000000008 */
[----:B-----5:R-:W-:-:S11]  /*06a0*/  DFMA R18, R20, R22, R8 ;  /* 0x000000161412722b */ /* 0x020fd60000000008 */
.L_x_3:
[----:B------:R-:W-:Y:S05]  /*06b0*/  @!P0 BRA `(.L_x_0) ;  /* 0x00000000007c8947 */ /* 0x000fea0003800000 */
[----:B------:R-:W-:Y:S01]  /*06c0*/  ISETP.NE.AND P1, PT, R26, 0x1, PT ;  /* 0x000000011a00780c */ /* 0x000fe20003f25270 */
[----:B------:R-:W0:Y:S01]  /*06d0*/  LDC.64 R10, c[0x0][0x380] ;  /* 0x0000e000ff0a7b82 */ /* 0x000e220000000a00 */
[----:B------:R-:W-:-:S04]  /*06e0*/  LOP3.LUT R14, R5, 0x1, RZ, 0xc0, !PT ;  /* 0x00000001050e7812 */ /* 0x000fc800078ec0ff */
[----:B------:R-:W-:-:S03]  /*06f0*/  ISETP.NE.U32.AND P0, PT, R14, 0x1, PT ;  /* 0x000000010e00780c */ /* 0x000fc60003f05070 */
[----:B------:R-:W1:Y:S04]  /*0700*/  LDC.64 R20, c[0x0][0x388] ;  /* 0x0000e200ff147b82 */ /* 0x000e680000000a00 */
[CC--:B------:R-:W-:Y:S01]  /*0710*/  @P1 IADD3 R15, PT, PT, R6.reuse, R7.reuse, RZ ;  /* 0x00000007060f1210 */ /* 0x0c0fe20007ffe0ff */
[C---:B------:R-:W-:Y:S01]  /*0720*/  @P1 IMAD R17, R7.reuse, R0, R3 ;  /* 0x0000000007111224 */ /* 0x040fe200078e0203 */
[----:B------:R-:W-:Y:S01]  /*0730*/  @P1 IADD3 R16, P2, PT, R6, R7, RZ ;  /* 0x0000000706101210 */ /* 0x000fe20007f5e0ff */
[----:B------:R-:W-:Y:S01]  /*0740*/  @P1 VIADD R7, R7, 0x2 ;  /* 0x0000000207071836 */ /* 0x000fe20000000000 */
[----:B------:R-:W2:Y:S08]  /*0750*/  @P1 LDC.64 R8, c[0x0][0x380] ;  /* 0x0000e000ff081b82 */ /* 0x000eb00000000a00 */
[----:B------:R-:W3:Y:S01]  /*0760*/  LDC.64 R12, c[0x0][0x380] ;  /* 0x0000e000ff0c7b82 */ /* 0x000ee20000000a00 */
[----:B0-----:R-:W-:-:S06]  /*0770*/  @P1 IMAD.WIDE.U32 R14, R15, 0x8, R10 ;  /* 0x000000080f0e1825 */ /* 0x001fcc00078e000a */
[----:B------:R-:W4:Y:S01]  /*0780*/  @P1 LDG.E.64 R14, desc[UR4][R14.64] ;  /* 0x000000040e0e1981 */ /* 0x000f22000c1e1b00 */
[----:B------:R-:W0:Y:S01]  /*0790*/  LDC.64 R4, c[0x0][0x388] ;  /* 0x0000e200ff047b82 */ /* 0x000e220000000a00 */
[----:B-1----:R-:W-:Y:S01]  /*07a0*/  @P1 IMAD.WIDE R20, R17, 0x8, R20 ;  /* 0x0000000811141825 */ /* 0x002fe200078e0214 */
[----:B------:R-:W-:-:S04]  /*07b0*/  @P1 IADD3.X R17, PT, PT, RZ, RZ, RZ, P2, !PT ;  /* 0x000000ffff111210 */ /* 0x000fc800017fe4ff */
[----:B------:R-:W4:Y:S01]  /*07c0*/  @P1 LDG.E.64 R10, desc[UR4][R20.64] ;  /* 0x00000004140a1981 */ /* 0x000f22000c1e1b00 */
[----:B--2---:R-:W-:Y:S01]  /*07d0*/  @P1 LEA R8, P2, R16, R8, 0x3 ;  /* 0x0000000810081211 */ /* 0x004fe200078418ff */
[----:B------:R-:W-:-:S03]  /*07e0*/  @P1 IMAD.WIDE R22, R0, 0x8, R20 ;  /* 0x0000000800161825 */ /* 0x000fc600078e0214 */
[----:B------:R-:W-:Y:S01]  /*07f0*/  @P1 LEA.HI.X R9, R16, R9, R17, 0x3, P2 ;  /* 0x0000000910091211 */ /* 0x000fe200010f1c11 */
[----:B------:R-:W-:Y:S01]  /*0800*/  @!P0 IMAD R25, R7, R0, R3 ;  /* 0x0000000007198224 */ /* 0x000fe200078e0203 */
[----:B------:R-:W-:Y:S02]  /*0810*/  @!P0 IADD3 R17, PT, PT, R6, R7, RZ ;  /* 0x0000000706118210 */ /* 0x000fe40007ffe0ff */
[----:B------:R-:W2:Y:S04]  /*0820*/  @P1 LDG.E.64 R6, desc[UR4][R22.64] ;  /* 0x0000000416061981 */ /* 0x000ea8000c1e1b00 */
[----:B------:R-:W2:Y:S01]  /*0830*/  @P1 LDG.E.64 R8, desc[UR4][R8.64+0x8] ;  /* 0x0000080408081981 */ /* 0x000ea2000c1e1b00 */
[----:B---3--:R-:W-:-:S04]  /*0840*/  @!P0 IMAD.WIDE.U32 R12, R17, 0x8, R12 ;  /* 0x00000008110c8825 */ /* 0x008fc800078e000c */
[----:B0-----:R-:W-:Y:S02]  /*0850*/  @!P0 IMAD.WIDE R4, R25, 0x8, R4 ;  /* 0x0000000819048825 */ /* 0x001fe400078e0204 */
[----:B------:R-:W3:Y:S04]  /*0860*/  @!P0 LDG.E.64 R12, desc[UR4][R12.64] ;  /* 0x000000040c0c8981 */ /* 0x000ee8000c1e1b00 */
[----:B------:R-:W3:Y:S01]  /*0870*/  @!P0 LDG.E.64 R4, desc[UR4][R4.64] ;  /* 0x0000000404048981 */ /* 0x000ee2000c1e1b00 */
[----:B----4-:R-:W-:-:S08]  /*0880*/  @P1 DFMA R10, R14, R10, R18 ;  /* 0x0000000a0e0a122b */ /* 0x010fd00000000012 */
[----:B--2---:R-:W-:-:S08]  /*0890*/  @P1 DFMA R18, R8, R6, R10 ;  /* 0x000000060812122b */ /* 0x004fd0000000000a */
[----:B---3--:R-:W-:-:S11]  /*08a0*/  @!P0 DFMA R18, R12, R4, R18 ;  /* 0x000000040c12822b */ /* 0x008fd60000000012 */
.L_x_0:
[----:B------:R-:W0:Y:S01]  /*08b0*/  LDC.64 R4, c[0x0][0x390] ;  /* 0x0000e400ff047b82 */ /* 0x000e220000000a00 */
[----:B------:R-:W-:-:S04]  /*08c0*/  IMAD R3, R2, R0, R3 ;  /* 0x0000000002037224 */ /* 0x000fc800078e0203 */
[----:B0-----:R-:W-:-:S05]  /*08d0*/  IMAD.WIDE R2, R3, 0x8, R4 ;  /* 0x0000000803027825 */ /* 0x001fca00078e0204 */
[----:B------:R-:W-:Y:S01]  /*08e0*/  STG.E.64 desc[UR4][R2.64], R18 ;  /* 0x0000001202007986 */ /* 0x000fe2000c101b04 */
[----:B------:R-:W-:Y:S05]  /*08f0*/  EXIT ;  /* 0x000000000000794d */ /* 0x000fea0003800000 */
.L_x_4:
[----:B------:R-:W-:-:S00]  /*0900*/  BRA `(.L_x_4) ;  /* 0xfffffffc00fc7947 */ /* 0x000fc0000383ffff */
[----:B------:R-:W-:-:S00]  /*0910*/  NOP ;  /* 0x0000000000007918 */ /* 0x000fc00000000000 */
        /* <DEDUP_REMOVED lines=14> */
.L_x_5:


//--------------------- .nv.shared.reserved.0     --------------------------
	.section	.nv.shared.reserved.0,"aw",@nobits
	.weak		__nv_reservedSMEM_offset_0_alias
	.size		__nv_reservedSMEM_offset_0_alias, 0, 64
	.other		__nv_reservedSMEM_offset_0_alias,@"STO_CUDA_RESERVED_SHARED STV_DEFAULT"
__nv_reservedSMEM_offset_0_alias:
	.zero		0
	.zero		64


//--------------------- .nv.constant0._Z7matMultPKdS0_Pdiii --------------------------
	.section	.nv.constant0._Z7matMultPKdS0_Pdiii,"a",@progbits
	.sectionflags	@""
	.align	4
.nv.constant0._Z7matMultPKdS0_Pdiii:
	.zero		932


//--------------------- SYMBOLS --------------------------

	.type		.nv.reservedSmem.offset0,@object
	.size		.nv.reservedSmem.offset0,0x4
